//
// Generated by NVIDIA NVVM Compiler
//
// Compiler Build ID: CL-36424714
// Cuda compilation tools, release 13.0, V13.0.88
// Based on NVVM 20.0.0
//

.version 9.0
.target sm_100
.address_size 64

	// .globl	_Z4sortPiS_ii

.visible .entry _Z4sortPiS_ii(
	.param .u64 .ptr .align 1 _Z4sortPiS_ii_param_0,
	.param .u64 .ptr .align 1 _Z4sortPiS_ii_param_1,
	.param .u32 _Z4sortPiS_ii_param_2,
	.param .u32 _Z4sortPiS_ii_param_3
)
{
	.reg .pred 	%p<3>;
	.reg .b32 	%r<10>;
	.reg .b64 	%rd<8>;

	ld.param.u64 	%rd1, [_Z4sortPiS_ii_param_0];
	ld.param.u64 	%rd2, [_Z4sortPiS_ii_param_1];
	ld.param.u32 	%r2, [_Z4sortPiS_ii_param_2];
	ld.param.u32 	%r3, [_Z4sortPiS_ii_param_3];
	mov.u32 	%r4, %ctaid.x;
	mov.u32 	%r5, %ntid.x;
	mov.u32 	%r6, %tid.x;
	mad.lo.s32 	%r1, %r4, %r5, %r6;
	setp.ge.s32 	%p1, %r1, %r3;
	@%p1 bra 	$L__BB0_2;
	cvta.to.global.u64 	%rd3, %rd2;
	cvta.to.global.u64 	%rd4, %rd1;
	mul.wide.s32 	%rd5, %r1, 4;
	add.s64 	%rd6, %rd3, %rd5;
	ld.global.u32 	%r7, [%rd6];
	and.b32  	%r8, %r7, %r2;
	setp.eq.s32 	%p2, %r8, 0;
	selp.u32 	%r9, 1, 0, %p2;
	add.s64 	%rd7, %rd4, %rd5;
	st.global.u32 	[%rd7], %r9;
$L__BB0_2:
	ret;

}
	// .globl	_Z7prescanPiS_i
.visible .entry _Z7prescanPiS_i(
	.param .u64 .ptr .align 1 _Z7prescanPiS_i_param_0,
	.param .u64 .ptr .align 1 _Z7prescanPiS_i_param_1,
	.param .u32 _Z7prescanPiS_i_param_2
)
{
	.reg .pred 	%p<4>;
	.reg .b32 	%r<14>;
	.reg .b64 	%rd<11>;

	ld.param.u64 	%rd3, [_Z7prescanPiS_i_param_0];
	ld.param.u64 	%rd4, [_Z7prescanPiS_i_param_1];
	cvta.to.global.u64 	%rd1, %rd4;
	mov.u32 	%r6, %ctaid.x;
	mov.u32 	%r1, %ntid.x;
	mov.u32 	%r2, %tid.x;
	mad.lo.s32 	%r3, %r6, %r1, %r2;
	setp.lt.u32 	%p1, %r1, 2;
	mul.wide.s32 	%rd5, %r3, 4;
	add.s64 	%rd2, %rd1, %rd5;
	@%p1 bra 	$L__BB1_5;
	mov.b32 	%r13, 1;
$L__BB1_2:
	setp.lt.u32 	%p2, %r2, %r13;
	@%p2 bra 	$L__BB1_4;
	sub.s32 	%r8, %r3, %r13;
	mul.wide.s32 	%rd6, %r8, 4;
	add.s64 	%rd7, %rd1, %rd6;
	ld.global.u32 	%r9, [%rd7];
	ld.global.u32 	%r10, [%rd2];
	add.s32 	%r11, %r10, %r9;
	st.global.u32 	[%rd2], %r11;
$L__BB1_4:
	bar.sync 	0;
	shl.b32 	%r13, %r13, 1;
	setp.lt.u32 	%p3, %r13, %r1;
	@%p3 bra 	$L__BB1_2;
$L__BB1_5:
	cvta.to.global.u64 	%rd8, %rd3;
	ld.global.u32 	%r12, [%rd2];
	add.s64 	%rd10, %rd8, %rd5;
	st.global.u32 	[%rd10], %r12;
	ret;

}
	// .globl	_Z3mapPii
.visible .entry _Z3mapPii(
	.param .u64 .ptr .align 1 _Z3mapPii_param_0,
	.param .u32 _Z3mapPii_param_1
)
{
	.reg .b32 	%r<7>;
	.reg .b64 	%rd<7>;

	ld.param.u64 	%rd1, [_Z3mapPii_param_0];
	ld.param.u32 	%r1, [_Z3mapPii_param_1];
	cvta.to.global.u64 	%rd2, %rd1;
	mov.u32 	%r2, %tid.x;
	mul.wide.s32 	%rd3, %r1, 4;
	add.s64 	%rd4, %rd2, %rd3;
	ld.global.u32 	%r3, [%rd4+-4];
	shl.b32 	%r4, %r2, 2;
	cvt.u64.u32 	%rd5, %r4;
	add.s64 	%rd6, %rd4, %rd5;
	ld.global.u32 	%r5, [%rd6];
	add.s32 	%r6, %r5, %r3;
	st.global.u32 	[%rd6], %r6;
	ret;

}
	// .globl	_Z4copyPiS_S_i
.visible .entry _Z4copyPiS_S_i(
	.param .u64 .ptr .align 1 _Z4copyPiS_S_i_param_0,
	.param .u64 .ptr .align 1 _Z4copyPiS_S_i_param_1,
	.param .u64 .ptr .align 1 _Z4copyPiS_S_i_param_2,
	.param .u32 _Z4copyPiS_S_i_param_3
)
{
	.reg .pred 	%p<3>;
	.reg .b32 	%r<9>;
	.reg .b64 	%rd<13>;

	ld.param.u64 	%rd1, [_Z4copyPiS_S_i_param_0];
	ld.param.u64 	%rd2, [_Z4copyPiS_S_i_param_1];
	ld.param.u64 	%rd3, [_Z4copyPiS_S_i_param_2];
	ld.param.u32 	%r3, [_Z4copyPiS_S_i_param_3];
	mov.u32 	%r4, %ctaid.x;
	mov.u32 	%r5, %ntid.x;
	mov.u32 	%r6, %tid.x;
	mad.lo.s32 	%r1, %r4, %r5, %r6;
	setp.ge.s32 	%p1, %r1, %r3;
	@%p1 bra 	$L__BB3_3;
	cvta.to.global.u64 	%rd4, %rd3;
	mul.wide.s32 	%rd5, %r1, 4;
	add.s64 	%rd6, %rd4, %rd5;
	ld.global.u32 	%r2, [%rd6];
	and.b32  	%r7, %r2, -2147483647;
	setp.ne.s32 	%p2, %r7, 1;
	@%p2 bra 	$L__BB3_3;
	cvta.to.global.u64 	%rd7, %rd2;
	add.s64 	%rd9, %rd7, %rd5;
	ld.global.u32 	%r8, [%rd9];
	cvta.to.global.u64 	%rd10, %rd1;
	mul.wide.s32 	%rd11, %r8, 4;
	add.s64 	%rd12, %rd10, %rd11;
	st.global.u32 	[%rd12], %r2;
$L__BB3_3:
	ret;

}


// ===== COMPILED SASS (sm_100) =====

	.target	sm_100

	.elftype	@"ET_EXEC"


//--------------------- .note.nv.tkinfo           --------------------------
	.section	.note.nv.tkinfo,"",@"SHT_NOTE"
	.sectionflags	@"SHF_NOTE_NV_TKINFO"
	.tkinfo
        /*0018*/ 	.word	0x00000002
        /*0030*/ 	.string	""
        /*0030*/ 	.string	"ptxas"
        /*0030*/ 	.string	"Cuda compilation tools, release 13.0, V13.0.88"
        /*0030*/ 	.string	"Build cuda_13.0.r13.0/compiler.36424714_0"
        /*0030*/ 	.string	"-arch sm_100 -m 64 "



//--------------------- .note.nv.cuinfo           --------------------------
	.section	.note.nv.cuinfo,"",@"SHT_NOTE"
	.sectionflags	@"SHF_NOTE_NV_CUINFO"
        /*0018*/ 	.short	0x0002
        /*001a*/ 	.short	0x0064
        /*001c*/ 	.short	0x0082
	.zero		2


//--------------------- .nv.info                  --------------------------
	.section	.nv.info,"",@"SHT_CUDA_INFO"
	.align	4


	//----- nvinfo : EIATTR_REGCOUNT
	.align		4
        /*0000*/ 	.byte	0x04, 0x2f
        /*0002*/ 	.short	(.L_1 - .L_0)
	.align		4
.L_0:
        /*0004*/ 	.word	index@(_Z4sortPiS_ii)
        /*0008*/ 	.word	0x0000000a


	//----- nvinfo : EIATTR_FRAME_SIZE
	.align		4
.L_1:
        /*000c*/ 	.byte	0x04, 0x11
        /*000e*/ 	.short	(.L_3 - .L_2)
	.align		4
.L_2:
        /*0010*/ 	.word	index@(_Z4sortPiS_ii)
        /*0014*/ 	.word	0x00000000


	//----- nvinfo : EIATTR_REGCOUNT
	.align		4
.L_3:
        /*0018*/ 	.byte	0x04, 0x2f
        /*001a*/ 	.short	(.L_5 - .L_4)
	.align		4
.L_4:
        /*001c*/ 	.word	index@(_Z7prescanPiS_i)
        /*0020*/ 	.word	0x00000010


	//----- nvinfo : EIATTR_FRAME_SIZE
	.align		4
.L_5:
        /*0024*/ 	.byte	0x04, 0x11
        /*0026*/ 	.short	(.L_7 - .L_6)
	.align		4
.L_6:
        /*0028*/ 	.word	index@(_Z7prescanPiS_i)
        /*002c*/ 	.word	0x00000000


	//----- nvinfo : EIATTR_REGCOUNT
	.align		4
.L_7:
        /*0030*/ 	.byte	0x04, 0x2f
        /*0032*/ 	.short	(.L_9 - .L_8)
	.align		4
.L_8:
        /*0034*/ 	.word	index@(_Z3mapPii)
        /*0038*/ 	.word	0x0000000a


	//----- nvinfo : EIATTR_FRAME_SIZE
	.align		4
.L_9:
        /*003c*/ 	.byte	0x04, 0x11
        /*003e*/ 	.short	(.L_11 - .L_10)
	.align		4
.L_10:
        /*0040*/ 	.word	index@(_Z3mapPii)
        /*0044*/ 	.word	0x00000000


	//----- nvinfo : EIATTR_REGCOUNT
	.align		4
.L_11:
        /*0048*/ 	.byte	0x04, 0x2f
        /*004a*/ 	.short	(.L_13 - .L_12)
	.align		4
.L_12:
        /*004c*/ 	.word	index@(_Z4copyPiS_S_i)
        /*0050*/ 	.word	0x0000000a


	//----- nvinfo : EIATTR_FRAME_SIZE
	.align		4
.L_13:
        /*0054*/ 	.byte	0x04, 0x11
        /*0056*/ 	.short	(.L_15 - .L_14)
	.align		4
.L_14:
        /*0058*/ 	.word	index@(_Z4copyPiS_S_i)
        /*005c*/ 	.word	0x00000000


	//----- nvinfo : EIATTR_MIN_STACK_SIZE
	.align		4
.L_15:
        /*0060*/ 	.byte	0x04, 0x12
        /*0062*/ 	.short	(.L_17 - .L_16)
	.align		4
.L_16:
        /*0064*/ 	.word	index@(_Z4copyPiS_S_i)
        /*0068*/ 	.word	0x00000000


	//----- nvinfo : EIATTR_MIN_STACK_SIZE
	.align		4
.L_17:
        /*006c*/ 	.byte	0x04, 0x12
        /*006e*/ 	.short	(.L_19 - .L_18)
	.align		4
.L_18:
        /*0070*/ 	.word	index@(_Z3mapPii)
        /*0074*/ 	.word	0x00000000


	//----- nvinfo : EIATTR_MIN_STACK_SIZE
	.align		4
.L_19:
        /*0078*/ 	.byte	0x04, 0x12
        /*007a*/ 	.short	(.L_21 - .L_20)
	.align		4
.L_20:
        /*007c*/ 	.word	index@(_Z7prescanPiS_i)
        /*0080*/ 	.word	0x00000000


	//----- nvinfo : EIATTR_MIN_STACK_SIZE
	.align		4
.L_21:
        /*0084*/ 	.byte	0x04, 0x12
        /*0086*/ 	.short	(.L_23 - .L_22)
	.align		4
.L_22:
        /*0088*/ 	.word	index@(_Z4sortPiS_ii)
        /*008c*/ 	.word	0x00000000
.L_23:


//--------------------- .nv.compat                --------------------------
	.section	.nv.compat,"",@"SHT_CUDA_COMPAT_INFO"
	.align	4
        /*0000*/ 	.byte	0x02, 0x09, 0x00, 0x00, 0x02, 0x02, 0x01, 0x00, 0x02, 0x05, 0x05, 0x00, 0x03, 0x07, 0x01, 0x01
        /*0010*/ 	.byte	0x02, 0x03, 0x00, 0x00, 0x02, 0x06, 0x01, 0x00, 0x04, 0x0b, 0x08, 0x00, 0x09, 0x00, 0x00, 0x00
        /*0020*/ 	.byte	0x00, 0x00, 0x00, 0x00


//--------------------- .nv.info._Z4copyPiS_S_i   --------------------------
	.section	.nv.info._Z4copyPiS_S_i,"",@"SHT_CUDA_INFO"
	.sectionflags	@""
	.align	4


	//----- nvinfo : EIATTR_CUDA_API_VERSION
	.align		4
        /*0000*/ 	.byte	0x04, 0x37
        /*0002*/ 	.short	(.L_25 - .L_24)
.L_24:
        /*0004*/ 	.word	0x00000082


	//----- nvinfo : EIATTR_KPARAM_INFO
	.align		4
.L_25:
        /*0008*/ 	.byte	0x04, 0x17
        /*000a*/ 	.short	(.L_27 - .L_26)
.L_26:
        /*000c*/ 	.word	0x00000000
        /*0010*/ 	.short	0x0003
        /*0012*/ 	.short	0x0018
        /*0014*/ 	.byte	0x00, 0xf0, 0x11, 0x00


	//----- nvinfo : EIATTR_KPARAM_INFO
	.align		4
.L_27:
        /*0018*/ 	.byte	0x04, 0x17
        /*001a*/ 	.short	(.L_29 - .L_28)
.L_28:
        /*001c*/ 	.word	0x00000000
        /*0020*/ 	.short	0x0002
        /*0022*/ 	.short	0x0010
        /*0024*/ 	.byte	0x00, 0xf5, 0x21, 0x00


	//----- nvinfo : EIATTR_KPARAM_INFO
	.align		4
.L_29:
        /*0028*/ 	.byte	0x04, 0x17
        /*002a*/ 	.short	(.L_31 - .L_30)
.L_30:
        /*002c*/ 	.word	0x00000000
        /*0030*/ 	.short	0x0001
        /*0032*/ 	.short	0x0008
        /*0034*/ 	.byte	0x00, 0xf5, 0x21, 0x00


	//----- nvinfo : EIATTR_KPARAM_INFO
	.align		4
.L_31:
        /*0038*/ 	.byte	0x04, 0x17
        /*003a*/ 	.short	(.L_33 - .L_32)
.L_32:
        /*003c*/ 	.word	0x00000000
        /*0040*/ 	.short	0x0000
        /*0042*/ 	.short	0x0000
        /*0044*/ 	.byte	0x00, 0xf5, 0x21, 0x00


	//----- nvinfo : EIATTR_SPARSE_MMA_MASK
	.align		4
.L_33:
        /*0048*/ 	.byte	0x03, 0x50
        /*004a*/ 	.short	0x0000


	//----- nvinfo : EIATTR_MAXREG_COUNT
	.align		4
        /*004c*/ 	.byte	0x03, 0x1b
        /*004e*/ 	.short	0x00ff


	//----- nvinfo : EIATTR_MERCURY_ISA_VERSION
	.align		4
        /*0050*/ 	.byte	0x03, 0x5f
        /*0052*/ 	.short	0x0101


	//----- nvinfo : EIATTR_VRC_CTA_INIT_COUNT
	.align		4
        /*0054*/ 	.byte	0x02, 0x4a
	.zero		1
	.zero		1


	//----- nvinfo : EIATTR_EXIT_INSTR_OFFSETS
	.align		4
        /*0058*/ 	.byte	0x04, 0x1c
        /*005a*/ 	.short	(.L_35 - .L_34)


	//   ....[0]....
.L_34:
        /*005c*/ 	.word	0x00000070


	//   ....[1]....
        /*0060*/ 	.word	0x000000e0


	//   ....[2]....
        /*0064*/ 	.word	0x00000150


	//----- nvinfo : EIATTR_CBANK_PARAM_SIZE
	.align		4
.L_35:
        /*0068*/ 	.byte	0x03, 0x19
        /*006a*/ 	.short	0x001c


	//----- nvinfo : EIATTR_PARAM_CBANK
	.align		4
        /*006c*/ 	.byte	0x04, 0x0a
        /*006e*/ 	.short	(.L_37 - .L_36)
	.align		4
.L_36:
        /*0070*/ 	.word	index@(.nv.constant0._Z4copyPiS_S_i)
        /*0074*/ 	.short	0x0380
        /*0076*/ 	.short	0x001c


	//----- nvinfo : EIATTR_SW_WAR
	.align		4
.L_37:
        /*0078*/ 	.byte	0x04, 0x36
        /*007a*/ 	.short	(.L_39 - .L_38)
.L_38:
        /*007c*/ 	.word	0x00000008
.L_39:


//--------------------- .nv.info._Z3mapPii        --------------------------
	.section	.nv.info._Z3mapPii,"",@"SHT_CUDA_INFO"
	.sectionflags	@""
	.align	4


	//----- nvinfo : EIATTR_CUDA_API_VERSION
	.align		4
        /*0000*/ 	.byte	0x04, 0x37
        /*0002*/ 	.short	(.L_41 - .L_40)
.L_40:
        /*0004*/ 	.word	0x00000082


	//----- nvinfo : EIATTR_KPARAM_INFO
	.align		4
.L_41:
        /*0008*/ 	.byte	0x04, 0x17
        /*000a*/ 	.short	(.L_43 - .L_42)
.L_42:
        /*000c*/ 	.word	0x00000000
        /*0010*/ 	.short	0x0001
        /*0012*/ 	.short	0x0008
        /*0014*/ 	.byte	0x00, 0xf0, 0x11, 0x00


	//----- nvinfo : EIATTR_KPARAM_INFO
	.align		4
.L_43:
        /*0018*/ 	.byte	0x04, 0x17
        /*001a*/ 	.short	(.L_45 - .L_44)
.L_44:
        /*001c*/ 	.word	0x00000000
        /*0020*/ 	.short	0x0000
        /*0022*/ 	.short	0x0000
        /*0024*/ 	.byte	0x00, 0xf5, 0x21, 0x00


	//----- nvinfo : EIATTR_SPARSE_MMA_MASK
	.align		4
.L_45:
        /*0028*/ 	.byte	0x03, 0x50
        /*002a*/ 	.short	0x0000


	//----- nvinfo : EIATTR_MAXREG_COUNT
	.align		4
        /*002c*/ 	.byte	0x03, 0x1b
        /*002e*/ 	.short	0x00ff


	//----- nvinfo : EIATTR_MERCURY_ISA_VERSION
	.align		4
        /*0030*/ 	.byte	0x03, 0x5f
        /*0032*/ 	.short	0x0101


	//----- nvinfo : EIATTR_VRC_CTA_INIT_COUNT
	.align		4
        /*0034*/ 	.byte	0x02, 0x4a
	.zero		1
	.zero		1


	//----- nvinfo : EIATTR_EXIT_INSTR_OFFSETS
	.align		4
        /*0038*/ 	.byte	0x04, 0x1c
        /*003a*/ 	.short	(.L_47 - .L_46)


	//   ....[0]....
.L_46:
        /*003c*/ 	.word	0x000000c0


	//----- nvinfo : EIATTR_CBANK_PARAM_SIZE
	.align		4
.L_47:
        /*0040*/ 	.byte	0x03, 0x19
        /*0042*/ 	.short	0x000c


	//----- nvinfo : EIATTR_PARAM_CBANK
	.align		4
        /*0044*/ 	.byte	0x04, 0x0a
        /*0046*/ 	.short	(.L_49 - .L_48)
	.align		4
.L_48:
        /*0048*/ 	.word	index@(.nv.constant0._Z3mapPii)
        /*004c*/ 	.short	0x0380
        /*004e*/ 	.short	0x000c


	//----- nvinfo : EIATTR_SW_WAR
	.align		4
.L_49:
        /*0050*/ 	.byte	0x04, 0x36
        /*0052*/ 	.short	(.L_51 - .L_50)
.L_50:
        /*0054*/ 	.word	0x00000008
.L_51:


//--------------------- .nv.info._Z7prescanPiS_i  --------------------------
	.section	.nv.info._Z7prescanPiS_i,"",@"SHT_CUDA_INFO"
	.sectionflags	@""
	.align	4


	//----- nvinfo : EIATTR_CUDA_API_VERSION
	.align		4
        /*0000*/ 	.byte	0x04, 0x37
        /*0002*/ 	.short	(.L_53 - .L_52)
.L_52:
        /*0004*/ 	.word	0x00000082


	//----- nvinfo : EIATTR_KPARAM_INFO
	.align		4
.L_53:
        /*0008*/ 	.byte	0x04, 0x17
        /*000a*/ 	.short	(.L_55 - .L_54)
.L_54:
        /*000c*/ 	.word	0x00000000
        /*0010*/ 	.short	0x0002
        /*0012*/ 	.short	0x0010
        /*0014*/ 	.byte	0x00, 0xf0, 0x11, 0x00


	//----- nvinfo : EIATTR_KPARAM_INFO
	.align		4
.L_55:
        /*0018*/ 	.byte	0x04, 0x17
        /*001a*/ 	.short	(.L_57 - .L_56)
.L_56:
        /*001c*/ 	.word	0x00000000
        /*0020*/ 	.short	0x0001
        /*0022*/ 	.short	0x0008
        /*0024*/ 	.byte	0x00, 0xf5, 0x21, 0x00


	//----- nvinfo : EIATTR_KPARAM_INFO
	.align		4
.L_57:
        /*0028*/ 	.byte	0x04, 0x17
        /*002a*/ 	.short	(.L_59 - .L_58)
.L_58:
        /*002c*/ 	.word	0x00000000
        /*0030*/ 	.short	0x0000
        /*0032*/ 	.short	0x0000
        /*0034*/ 	.byte	0x00, 0xf5, 0x21, 0x00


	//----- nvinfo : EIATTR_SPARSE_MMA_MASK
	.align		4
.L_59:
        /*0038*/ 	.byte	0x03, 0x50
        /*003a*/ 	.short	0x0000


	//----- nvinfo : EIATTR_MAXREG_COUNT
	.align		4
        /*003c*/ 	.byte	0x03, 0x1b
        /*003e*/ 	.short	0x00ff


	//----- nvinfo : EIATTR_NUM_BARRIERS
	.align		4
        /*0040*/ 	.byte	0x02, 0x4c
        /*0042*/ 	.byte	0x01
	.zero		1


	//----- nvinfo : EIATTR_MERCURY_ISA_VERSION
	.align		4
        /*0044*/ 	.byte	0x03, 0x5f
        /*0046*/ 	.short	0x0101


	//----- nvinfo : EIATTR_VRC_CTA_INIT_COUNT
	.align		4
        /*0048*/ 	.byte	0x02, 0x4a
	.zero		1
	.zero		1


	//----- nvinfo : EIATTR_EXIT_INSTR_OFFSETS
	.align		4
        /*004c*/ 	.byte	0x04, 0x1c
        /*004e*/ 	.short	(.L_61 - .L_60)


	//   ....[0]....
.L_60:
        /*0050*/ 	.word	0x000001e0


	//----- nvinfo : EIATTR_CRS_STACK_SIZE
	.align		4
.L_61:
        /*0054*/ 	.byte	0x04, 0x1e
        /*0056*/ 	.short	(.L_63 - .L_62)
.L_62:
        /*0058*/ 	.word	0x00000000


	//----- nvinfo : EIATTR_CBANK_PARAM_SIZE
	.align		4
.L_63:
        /*005c*/ 	.byte	0x03, 0x19
        /*005e*/ 	.short	0x0014


	//----- nvinfo : EIATTR_PARAM_CBANK
	.align		4
        /*0060*/ 	.byte	0x04, 0x0a
        /*0062*/ 	.short	(.L_65 - .L_64)
	.align		4
.L_64:
        /*0064*/ 	.word	index@(.nv.constant0._Z7prescanPiS_i)
        /*0068*/ 	.short	0x0380
        /*006a*/ 	.short	0x0014


	//----- nvinfo : EIATTR_SW_WAR
	.align		4
.L_65:
        /*006c*/ 	.byte	0x04, 0x36
        /*006e*/ 	.short	(.L_67 - .L_66)
.L_66:
        /*0070*/ 	.word	0x00000008
.L_67:


//--------------------- .nv.info._Z4sortPiS_ii    --------------------------
	.section	.nv.info._Z4sortPiS_ii,"",@"SHT_CUDA_INFO"
	.sectionflags	@""
	.align	4


	//----- nvinfo : EIATTR_CUDA_API_VERSION
	.align		4
        /*0000*/ 	.byte	0x04, 0x37
        /*0002*/ 	.short	(.L_69 - .L_68)
.L_68:
        /*0004*/ 	.word	0x00000082


	//----- nvinfo : EIATTR_KPARAM_INFO
	.align		4
.L_69:
        /*0008*/ 	.byte	0x04, 0x17
        /*000a*/ 	.short	(.L_71 - .L_70)
.L_70:
        /*000c*/ 	.word	0x00000000
        /*0010*/ 	.short	0x0003
        /*0012*/ 	.short	0x0014
        /*0014*/ 	.byte	0x00, 0xf0, 0x11, 0x00


	//----- nvinfo : EIATTR_KPARAM_INFO
	.align		4
.L_71:
        /*0018*/ 	.byte	0x04, 0x17
        /*001a*/ 	.short	(.L_73 - .L_72)
.L_72:
        /*001c*/ 	.word	0x00000000
        /*0020*/ 	.short	0x0002
        /*0022*/ 	.short	0x0010
        /*0024*/ 	.byte	0x00, 0xf0, 0x11, 0x00


	//----- nvinfo : EIATTR_KPARAM_INFO
	.align		4
.L_73:
        /*0028*/ 	.byte	0x04, 0x17
        /*002a*/ 	.short	(.L_75 - .L_74)
.L_74:
        /*002c*/ 	.word	0x00000000
        /*0030*/ 	.short	0x0001
        /*0032*/ 	.short	0x0008
        /*0034*/ 	.byte	0x00, 0xf5, 0x21, 0x00


	//----- nvinfo : EIATTR_KPARAM_INFO
	.align		4
.L_75:
        /*0038*/ 	.byte	0x04, 0x17
        /*003a*/ 	.short	(.L_77 - .L_76)
.L_76:
        /*003c*/ 	.word	0x00000000
        /*0040*/ 	.short	0x0000
        /*0042*/ 	.short	0x0000
        /*0044*/ 	.byte	0x00, 0xf5, 0x21, 0x00


	//----- nvinfo : EIATTR_SPARSE_MMA_MASK
	.align		4
.L_77:
        /*0048*/ 	.byte	0x03, 0x50
        /*004a*/ 	.short	0x0000


	//----- nvinfo : EIATTR_MAXREG_COUNT
	.align		4
        /*004c*/ 	.byte	0x03, 0x1b
        /*004e*/ 	.short	0x00ff


	//----- nvinfo : EIATTR_MERCURY_ISA_VERSION
	.align		4
        /*0050*/ 	.byte	0x03, 0x5f
        /*0052*/ 	.short	0x0101


	//----- nvinfo : EIATTR_VRC_CTA_INIT_COUNT
	.align		4
        /*0054*/ 	.byte	0x02, 0x4a
	.zero		1
	.zero		1


	//----- nvinfo : EIATTR_EXIT_INSTR_OFFSETS
	.align		4
        /*0058*/ 	.byte	0x04, 0x1c
        /*005a*/ 	.short	(.L_79 - .L_78)


	//   ....[0]....
.L_78:
        /*005c*/ 	.word	0x00000070


	//   ....[1]....
        /*0060*/ 	.word	0x00000120


	//----- nvinfo : EIATTR_CBANK_PARAM_SIZE
	.align		4
.L_79:
        /*0064*/ 	.byte	0x03, 0x19
        /*0066*/ 	.short	0x0018


	//----- nvinfo : EIATTR_PARAM_CBANK
	.align		4
        /*0068*/ 	.byte	0x04, 0x0a
        /*006a*/ 	.short	(.L_81 - .L_80)
	.align		4
.L_80:
        /*006c*/ 	.word	index@(.nv.constant0._Z4sortPiS_ii)
        /*0070*/ 	.short	0x0380
        /*0072*/ 	.short	0x0018


	//----- nvinfo : EIATTR_SW_WAR
	.align		4
.L_81:
        /*0074*/ 	.byte	0x04, 0x36
        /*0076*/ 	.short	(.L_83 - .L_82)
.L_82:
        /*0078*/ 	.word	0x00000008
.L_83:


//--------------------- .nv.callgraph             --------------------------
	.section	.nv.callgraph,"",@"SHT_CUDA_CALLGRAPH"
	.align	4
	.sectionentsize	8
	.align		4
        /*0000*/ 	.word	0x00000000
	.align		4
        /*0004*/ 	.word	0xffffffff
	.align		4
        /*0008*/ 	.word	0x00000000
	.align		4
        /*000c*/ 	.word	0xfffffffe
	.align		4
        /*0010*/ 	.word	0x00000000
	.align		4
        /*0014*/ 	.word	0xfffffffd
	.align		4
        /*0018*/ 	.word	0x00000000
	.align		4
        /*001c*/ 	.word	0xfffffffc


//--------------------- .text._Z4copyPiS_S_i      --------------------------
	.section	.text._Z4copyPiS_S_i,"ax",@progbits
	.align	128
        .global         _Z4copyPiS_S_i
        .type           _Z4copyPiS_S_i,@function
        .size           _Z4copyPiS_S_i,(.L_x_8 - _Z4copyPiS_S_i)
        .other          _Z4copyPiS_S_i,@"STO_CUDA_ENTRY STV_DEFAULT"
_Z4copyPiS_S_i:
.text._Z4copyPiS_S_i:
[----:B------:R-:W-:Y:S01]  /*0000*/  LDC R1, c[0x0][0x37c] ;  /* 0x0000df00ff017b82 */ /* 0x000fe20000000800 */
[----:B------:R-:W0:Y:S07]  /*0010*/  S2R R0, SR_TID.X ;  /* 0x0000000000007919 */ /* 0x000e2e0000002100 */
[----:B------:R-:W0:Y:S01]  /*0020*/  S2UR UR4, SR_CTAID.X ;  /* 0x00000000000479c3 */ /* 0x000e220000002500 */
[----:B------:R-:W1:Y:S07]  /*0030*/  LDCU UR5, c[0x0][0x398] ;  /* 0x00007300ff0577ac */ /* 0x000e6e0008000800 */
[----:B------:R-:W0:Y:S02]  /*0040*/  LDC R5, c[0x0][0x360] ;  /* 0x0000d800ff057b82 */ /* 0x000e240000000800 */
[----:B0-----:R-:W-:-:S05]  /*0050*/  IMAD R5, R5, UR4, R0 ;  /* 0x0000000405057c24 */ /* 0x001fca000f8e0200 */
[----:B-1----:R-:W-:-:S13]  /*0060*/  ISETP.GE.AND P0, PT, R5, UR5, PT ;  /* 0x0000000505007c0c */ /* 0x002fda000bf06270 */
[----:B------:R-:W-:Y:S05]  /*0070*/  @P0 EXIT ;  /* 0x000000000000094d */ /* 0x000fea0003800000 */
[----:B------:R-:W0:Y:S01]  /*0080*/  LDC.64 R2, c[0x0][0x390] ;  /* 0x0000e400ff027b82 */ /* 0x000e220000000a00 */
[----:B------:R-:W1:Y:S01]  /*0090*/  LDCU.64 UR4, c[0x0][0x358] ;  /* 0x00006b00ff0477ac */ /* 0x000e620008000a00 */
[----:B0-----:R-:W-:-:S05]  /*00a0*/  IMAD.WIDE R2, R5, 0x4, R2 ;  /* 0x0000000405027825 */ /* 0x001fca00078e0202 */
[----:B-1----:R-:W2:Y:S02]  /*00b0*/  LDG.E R7, desc[UR4][R2.64] ;  /* 0x0000000402077981 */ /* 0x002ea4000c1e1900 */
[----:B--2---:R-:W-:-:S04]  /*00c0*/  LOP3.LUT R0, R7, 0x80000001, RZ, 0xc0, !PT ;  /* 0x8000000107007812 */ /* 0x004fc800078ec0ff */
[----:B------:R-:W-:-:S13]  /*00d0*/  ISETP.NE.AND P0, PT, R0, 0x1, PT ;  /* 0x000000010000780c */ /* 0x000fda0003f05270 */
[----:B------:R-:W-:Y:S05]  /*00e0*/  @P0 EXIT ;  /* 0x000000000000094d */ /* 0x000fea0003800000 */
[----:B------:R-:W0:Y:S02]  /*00f0*/  LDC.64 R2, c[0x0][0x388] ;  /* 0x0000e200ff027b82 */ /* 0x000e240000000a00 */
[----:B0-----:R-:W-:-:S06]  /*0100*/  IMAD.WIDE R2, R5, 0x4, R2 ;  /* 0x0000000405027825 */ /* 0x001fcc00078e0202 */
[----:B------:R-:W0:Y:S01]  /*0110*/  LDC.64 R4, c[0x0][0x380] ;  /* 0x0000e000ff047b82 */ /* 0x000e220000000a00 */
[----:B------:R-:W0:Y:S02]  /*0120*/  LDG.E R3, desc[UR4][R2.64] ;  /* 0x0000000402037981 */ /* 0x000e24000c1e1900 */
[----:B0-----:R-:W-:-:S05]  /*0130*/  IMAD.WIDE R4, R3, 0x4, R4 ;  /* 0x0000000403047825 */ /* 0x001fca00078e0204 */
[----:B------:R-:W-:Y:S01]  /*0140*/  STG.E desc[UR4][R4.64], R7 ;  /* 0x0000000704007986 */ /* 0x000fe2000c101904 */
[----:B------:R-:W-:Y:S05]  /*0150*/  EXIT ;  /* 0x000000000000794d */ /* 0x000fea0003800000 */
.L_x_0:
[----:B------:R-:W-:-:S00]  /*0160*/  BRA `(.L_x_0) ;  /* 0xfffffffc00fc7947 */ /* 0x000fc0000383ffff */
[----:B------:R-:W-:-:S00]  /*0170*/  NOP ;  /* 0x0000000000007918 */ /* 0x000fc00000000000 */
        /* <DEDUP_REMOVED lines=8> */
.L_x_8:


//--------------------- .text._Z3mapPii           --------------------------
	.section	.text._Z3mapPii,"ax",@progbits
	.align	128
        .global         _Z3mapPii
        .type           _Z3mapPii,@function
        .size           _Z3mapPii,(.L_x_9 - _Z3mapPii)
        .other          _Z3mapPii,@"STO_CUDA_ENTRY STV_DEFAULT"
_Z3mapPii:
.text._Z3mapPii:
[----:B------:R-:W-:Y:S01]  /*0000*/  LDC R1, c[0x0][0x37c] ;  /* 0x0000df00ff017b82 */ /* 0x000fe20000000800 */
[----:B------:R-:W0:Y:S07]  /*0010*/  S2R R5, SR_TID.X ;  /* 0x0000000000057919 */ /* 0x000e2e0000002100 */
[----:B------:R-:W1:Y:S01]  /*0020*/  LDC R7, c[0x0][0x388] ;  /* 0x0000e200ff077b82 */ /* 0x000e620000000800 */
[----:B------:R-:W2:Y:S07]  /*0030*/  LDCU.64 UR4, c[0x0][0x358] ;  /* 0x00006b00ff0477ac */ /* 0x000eae0008000a00 */
[----:B------:R-:W1:Y:S02]  /*0040*/  LDC.64 R2, c[0x0][0x380] ;  /* 0x0000e000ff027b82 */ /* 0x000e640000000a00 */
[----:B-1----:R-:W-:-:S03]  /*0050*/  IMAD.WIDE R2, R7, 0x4, R2 ;  /* 0x0000000407027825 */ /* 0x002fc600078e0202 */
[----:B0-----:R-:W-:-:S03]  /*0060*/  LEA R4, P0, R5, R2, 0x2 ;  /* 0x0000000205047211 */ /* 0x001fc600078010ff */
[----:B--2---:R-:W2:Y:S01]  /*0070*/  LDG.E R2, desc[UR4][R2.64+-0x4] ;  /* 0xfffffc0402027981 */ /* 0x004ea2000c1e1900 */
[----:B------:R-:W-:-:S05]  /*0080*/  IADD3.X R5, PT, PT, RZ, R3, RZ, P0, !PT ;  /* 0x00000003ff057210 */ /* 0x000fca00007fe4ff */
[----:B------:R-:W2:Y:S02]  /*0090*/  LDG.E R7, desc[UR4][R4.64] ;  /* 0x0000000404077981 */ /* 0x000ea4000c1e1900 */
[----:B--2---:R-:W-:-:S05]  /*00a0*/  IADD3 R7, PT, PT, R2, R7, RZ ;  /* 0x0000000702077210 */ /* 0x004fca0007ffe0ff */
[----:B------:R-:W-:Y:S01]  /*00b0*/  STG.E desc[UR4][R4.64], R7 ;  /* 0x0000000704007986 */ /* 0x000fe2000c101904 */
[----:B------:R-:W-:Y:S05]  /*00c0*/  EXIT ;  /* 0x000000000000794d */ /* 0x000fea0003800000 */
.L_x_1:
        /* <DEDUP_REMOVED lines=11> */
.L_x_9:


//--------------------- .text._Z7prescanPiS_i     --------------------------
	.section	.text._Z7prescanPiS_i,"ax",@progbits
	.align	128
        .global         _Z7prescanPiS_i
        .type           _Z7prescanPiS_i,@function
        .size           _Z7prescanPiS_i,(.L_x_10 - _Z7prescanPiS_i)
        .other          _Z7prescanPiS_i,@"STO_CUDA_ENTRY STV_DEFAULT"
_Z7prescanPiS_i:
.text._Z7prescanPiS_i:
[----:B------:R-:W-:Y:S08]  /*0000*/  LDC R1, c[0x0][0x37c] ;  /* 0x0000df00ff017b82 */ /* 0x000ff00000000800 */
[----:B------:R-:W0:Y:S01]  /*0010*/  LDC R0, c[0x0][0x360] ;  /* 0x0000d800ff007b82 */ /* 0x000e220000000800 */
[----:B------:R-:W1:Y:S01]  /*0020*/  S2R R13, SR_TID.X ;  /* 0x00000000000d7919 */ /* 0x000e620000002100 */
[----:B------:R-:W2:Y:S06]  /*0030*/  LDCU.64 UR6, c[0x0][0x358] ;  /* 0x00006b00ff0677ac */ /* 0x000eac0008000a00 */
[----:B------:R-:W1:Y:S08]  /*0040*/  S2UR UR4, SR_CTAID.X ;  /* 0x00000000000479c3 */ /* 0x000e700000002500 */
[----:B------:R-:W3:Y:S01]  /*0050*/  LDC.64 R2, c[0x0][0x388] ;  /* 0x0000e200ff027b82 */ /* 0x000ee20000000a00 */
[C---:B0-----:R-:W-:Y:S01]  /*0060*/  ISETP.GE.U32.AND P0, PT, R0.reuse, 0x2, PT ;  /* 0x000000020000780c */ /* 0x041fe20003f06070 */
[----:B-1----:R-:W-:-:S04]  /*0070*/  IMAD R9, R0, UR4, R13 ;  /* 0x0000000400097c24 */ /* 0x002fc8000f8e020d */
[----:B---3--:R-:W-:-:S08]  /*0080*/  IMAD.WIDE R2, R9, 0x4, R2 ;  /* 0x0000000409027825 */ /* 0x008fd000078e0202 */
[----:B--2---:R-:W-:Y:S05]  /*0090*/  @!P0 BRA `(.L_x_2) ;  /* 0x0000000000408947 */ /* 0x004fea0003800000 */
[----:B------:R-:W0:Y:S01]  /*00a0*/  LDC.64 R6, c[0x0][0x388] ;  /* 0x0000e200ff067b82 */ /* 0x000e220000000a00 */
[----:B------:R-:W-:-:S05]  /*00b0*/  UMOV UR4, 0x1 ;  /* 0x0000000100047882 */ /* 0x000fca0000000000 */
.L_x_5:
[----:B------:R-:W-:Y:S01]  /*00c0*/  ISETP.GE.U32.AND P0, PT, R13, UR4, PT ;  /* 0x000000040d007c0c */ /* 0x000fe2000bf06070 */
[----:B------:R-:W-:-:S12]  /*00d0*/  BSSY.RECONVERGENT B0, `(.L_x_3) ;  /* 0x0000008000007945 */ /* 0x000fd80003800200 */
[----:B-1----:R-:W-:Y:S05]  /*00e0*/  @!P0 BRA `(.L_x_4) ;  /* 0x0000000000188947 */ /* 0x002fea0003800000 */
[----:B------:R-:W-:Y:S01]  /*00f0*/  IADD3 R5, PT, PT, R9, -UR4, RZ ;  /* 0x8000000409057c10 */ /* 0x000fe2000fffe0ff */
[----:B------:R-:W2:Y:S04]  /*0100*/  LDG.E R11, desc[UR6][R2.64] ;  /* 0x00000006020b7981 */ /* 0x000ea8000c1e1900 */
[----:B0-----:R-:W-:-:S06]  /*0110*/  IMAD.WIDE R4, R5, 0x4, R6 ;  /* 0x0000000405047825 */ /* 0x001fcc00078e0206 */
[----:B------:R-:W2:Y:S02]  /*0120*/  LDG.E R4, desc[UR6][R4.64] ;  /* 0x0000000604047981 */ /* 0x000ea4000c1e1900 */
[----:B--2---:R-:W-:-:S05]  /*0130*/  IADD3 R11, PT, PT, R4, R11, RZ ;  /* 0x0000000b040b7210 */ /* 0x004fca0007ffe0ff */
[----:B------:R1:W-:Y:S02]  /*0140*/  STG.E desc[UR6][R2.64], R11 ;  /* 0x0000000b02007986 */ /* 0x0003e4000c101906 */
.L_x_4:
[----:B------:R-:W-:Y:S05]  /*0150*/  BSYNC.RECONVERGENT B0 ;  /* 0x0000000000007941 */ /* 0x000fea0003800200 */
.L_x_3:
[----:B------:R-:W-:Y:S01]  /*0160*/  USHF.L.U32 UR4, UR4, 0x1, URZ ;  /* 0x0000000104047899 */ /* 0x000fe200080006ff */
[----:B------:R-:W-:Y:S05]  /*0170*/  BAR.SYNC.DEFER_BLOCKING 0x0 ;  /* 0x0000000000007b1d */ /* 0x000fea0000010000 */
[----:B------:R-:W-:-:S13]  /*0180*/  ISETP.LE.U32.AND P0, PT, R0, UR4, PT ;  /* 0x0000000400007c0c */ /* 0x000fda000bf03070 */
[----:B------:R-:W-:Y:S05]  /*0190*/  @!P0 BRA `(.L_x_5) ;  /* 0xfffffffc00c88947 */ /* 0x000fea000383ffff */
.L_x_2:
[----:B-1----:R-:W2:Y:S01]  /*01a0*/  LDG.E R3, desc[UR6][R2.64] ;  /* 0x0000000602037981 */ /* 0x002ea2000c1e1900 */
[----:B------:R-:W1:Y:S02]  /*01b0*/  LDC.64 R4, c[0x0][0x380] ;  /* 0x0000e000ff047b82 */ /* 0x000e640000000a00 */
[----:B-1----:R-:W-:-:S05]  /*01c0*/  IMAD.WIDE R4, R9, 0x4, R4 ;  /* 0x0000000409047825 */ /* 0x002fca00078e0204 */
[----:B--2---:R-:W-:Y:S01]  /*01d0*/  STG.E desc[UR6][R4.64], R3 ;  /* 0x0000000304007986 */ /* 0x004fe2000c101906 */
[----:B------:R-:W-:Y:S05]  /*01e0*/  EXIT ;  /* 0x000000000000794d */ /* 0x000fea0003800000 */
.L_x_6:
        /* <DEDUP_REMOVED lines=9> */
.L_x_10:


//--------------------- .text._Z4sortPiS_ii       --------------------------
	.section	.text._Z4sortPiS_ii,"ax",@progbits
	.align	128
        .global         _Z4sortPiS_ii
        .type           _Z4sortPiS_ii,@function
        .size           _Z4sortPiS_ii,(.L_x_11 - _Z4sortPiS_ii)
        .other          _Z4sortPiS_ii,@"STO_CUDA_ENTRY STV_DEFAULT"
_Z4sortPiS_ii:
.text._Z4sortPiS_ii:
        /* <DEDUP_REMOVED lines=10> */
[----:B------:R-:W2:Y:S06]  /*00a0*/  LDCU UR6, c[0x0][0x390] ;  /* 0x00007200ff0677ac */ /* 0x000eac0008000800 */
[----:B------:R-:W3:Y:S01]  /*00b0*/  LDC.64 R4, c[0x0][0x380] ;  /* 0x0000e000ff047b82 */ /* 0x000ee20000000a00 */
[----:B0-----:R-:W-:-:S06]  /*00c0*/  IMAD.WIDE R2, R7, 0x4, R2 ;  /* 0x0000000407027825 */ /* 0x001fcc00078e0202 */
[----:B-1----:R-:W2:Y:S01]  /*00d0*/  LDG.E R2, desc[UR4][R2.64] ;  /* 0x0000000402027981 */ /* 0x002ea2000c1e1900 */
[----:B---3--:R-:W-:Y:S01]  /*00e0*/  IMAD.WIDE R4, R7, 0x4, R4 ;  /* 0x0000000407047825 */ /* 0x008fe200078e0204 */
[----:B--2---:R-:W-:-:S04]  /*00f0*/  LOP3.LUT P0, RZ, R2, UR6, RZ, 0xc0, !PT ;  /* 0x0000000602ff7c12 */ /* 0x004fc8000f80c0ff */
[----:B------:R-:W-:-:S05]  /*0100*/  SEL R7, RZ, 0x1, P0 ;  /* 0x00000001ff077807 */ /* 0x000fca0000000000 */
[----:B------:R-:W-:Y:S01]  /*0110*/  STG.E desc[UR4][R4.64], R7 ;  /* 0x0000000704007986 */ /* 0x000fe2000c101904 */
[----:B------:R-:W-:Y:S05]  /*0120*/  EXIT ;  /* 0x000000000000794d */ /* 0x000fea0003800000 */
.L_x_7:
        /* <DEDUP_REMOVED lines=13> */
.L_x_11:


//--------------------- .nv.shared.reserved.0     --------------------------
	.section	.nv.shared.reserved.0,"aw",@nobits
	.weak		__nv_reservedSMEM_offset_0_alias
	.size		__nv_reservedSMEM_offset_0_alias, 0, 64
	.other		__nv_reservedSMEM_offset_0_alias,@"STO_CUDA_RESERVED_SHARED STV_DEFAULT"
__nv_reservedSMEM_offset_0_alias:
	.zero		0
	.zero		64


//--------------------- .nv.constant0._Z4copyPiS_S_i --------------------------
	.section	.nv.constant0._Z4copyPiS_S_i,"a",@progbits
	.sectionflags	@""
	.align	4
.nv.constant0._Z4copyPiS_S_i:
	.zero		924


//--------------------- .nv.constant0._Z3mapPii   --------------------------
	.section	.nv.constant0._Z3mapPii,"a",@progbits
	.sectionflags	@""
	.align	4
.nv.constant0._Z3mapPii:
	.zero		908


//--------------------- .nv.constant0._Z7prescanPiS_i --------------------------
	.section	.nv.constant0._Z7prescanPiS_i,"a",@progbits
	.sectionflags	@""
	.align	4
.nv.constant0._Z7prescanPiS_i:
	.zero		916


//--------------------- .nv.constant0._Z4sortPiS_ii --------------------------
	.section	.nv.constant0._Z4sortPiS_ii,"a",@progbits
	.sectionflags	@""
	.align	4
.nv.constant0._Z4sortPiS_ii:
	.zero		920


//--------------------- SYMBOLS --------------------------

	.type		.nv.reservedSmem.offset0,@object
	.size		.nv.reservedSmem.offset0,0x4
